//
// Generated by NVIDIA NVVM Compiler
//
// Compiler Build ID: CL-36424714
// Cuda compilation tools, release 13.0, V13.0.88
// Based on NVVM 20.0.0
//

.version 9.0
.target sm_100
.address_size 64

	// .globl	_Z7reduce0PiS_i
.global .align 1 .b8 _ZN34_INTERNAL_e109aaec_4_k_cu_932465c34cuda3std3__45__cpo5beginE[1];
.global .align 1 .b8 _ZN34_INTERNAL_e109aaec_4_k_cu_932465c34cuda3std3__45__cpo3endE[1];
.global .align 1 .b8 _ZN34_INTERNAL_e109aaec_4_k_cu_932465c34cuda3std3__45__cpo6cbeginE[1];
.global .align 1 .b8 _ZN34_INTERNAL_e109aaec_4_k_cu_932465c34cuda3std3__45__cpo4cendE[1];
.global .align 1 .b8 _ZN34_INTERNAL_e109aaec_4_k_cu_932465c34cuda3std3__45__cpo6rbeginE[1];
.global .align 1 .b8 _ZN34_INTERNAL_e109aaec_4_k_cu_932465c34cuda3std3__45__cpo4rendE[1];
.global .align 1 .b8 _ZN34_INTERNAL_e109aaec_4_k_cu_932465c34cuda3std3__45__cpo7crbeginE[1];
.global .align 1 .b8 _ZN34_INTERNAL_e109aaec_4_k_cu_932465c34cuda3std3__45__cpo5crendE[1];
.global .align 1 .b8 _ZN34_INTERNAL_e109aaec_4_k_cu_932465c34cuda3std3__436_GLOBAL__N__e109aaec_4_k_cu_932465c36ignoreE[1];
.global .align 1 .b8 _ZN34_INTERNAL_e109aaec_4_k_cu_932465c34cuda3std3__419piecewise_constructE[1];
.global .align 1 .b8 _ZN34_INTERNAL_e109aaec_4_k_cu_932465c34cuda3std3__48in_placeE[1];
.global .align 1 .b8 _ZN34_INTERNAL_e109aaec_4_k_cu_932465c34cuda3std3__420unreachable_sentinelE[1];
.global .align 1 .b8 _ZN34_INTERNAL_e109aaec_4_k_cu_932465c34cuda3std3__47nulloptE[1];
.global .align 1 .b8 _ZN34_INTERNAL_e109aaec_4_k_cu_932465c34cuda3std3__48unexpectE[1];
.global .align 1 .b8 _ZN34_INTERNAL_e109aaec_4_k_cu_932465c34cuda3std6ranges3__45__cpo4swapE[1];
.global .align 1 .b8 _ZN34_INTERNAL_e109aaec_4_k_cu_932465c34cuda3std6ranges3__45__cpo9iter_moveE[1];
.global .align 1 .b8 _ZN34_INTERNAL_e109aaec_4_k_cu_932465c34cuda3std6ranges3__45__cpo5beginE[1];
.global .align 1 .b8 _ZN34_INTERNAL_e109aaec_4_k_cu_932465c34cuda3std6ranges3__45__cpo3endE[1];
.global .align 1 .b8 _ZN34_INTERNAL_e109aaec_4_k_cu_932465c34cuda3std6ranges3__45__cpo6cbeginE[1];
.global .align 1 .b8 _ZN34_INTERNAL_e109aaec_4_k_cu_932465c34cuda3std6ranges3__45__cpo4cendE[1];
.global .align 1 .b8 _ZN34_INTERNAL_e109aaec_4_k_cu_932465c34cuda3std6ranges3__45__cpo7advanceE[1];
.global .align 1 .b8 _ZN34_INTERNAL_e109aaec_4_k_cu_932465c34cuda3std6ranges3__45__cpo9iter_swapE[1];
.global .align 1 .b8 _ZN34_INTERNAL_e109aaec_4_k_cu_932465c34cuda3std6ranges3__45__cpo4nextE[1];
.global .align 1 .b8 _ZN34_INTERNAL_e109aaec_4_k_cu_932465c34cuda3std6ranges3__45__cpo4prevE[1];
.global .align 1 .b8 _ZN34_INTERNAL_e109aaec_4_k_cu_932465c34cuda3std6ranges3__45__cpo4dataE[1];
.global .align 1 .b8 _ZN34_INTERNAL_e109aaec_4_k_cu_932465c34cuda3std6ranges3__45__cpo5cdataE[1];
.global .align 1 .b8 _ZN34_INTERNAL_e109aaec_4_k_cu_932465c34cuda3std6ranges3__45__cpo4sizeE[1];
.global .align 1 .b8 _ZN34_INTERNAL_e109aaec_4_k_cu_932465c34cuda3std6ranges3__45__cpo5ssizeE[1];
.global .align 1 .b8 _ZN34_INTERNAL_e109aaec_4_k_cu_932465c34cuda3std6ranges3__45__cpo8distanceE[1];
.global .align 1 .b8 _ZN34_INTERNAL_e109aaec_4_k_cu_932465c36thrust24THRUST_300001_SM_1000_NS8cuda_cub3parE[1];
.global .align 1 .b8 _ZN34_INTERNAL_e109aaec_4_k_cu_932465c36thrust24THRUST_300001_SM_1000_NS8cuda_cub10par_nosyncE[1];
.global .align 1 .b8 _ZN34_INTERNAL_e109aaec_4_k_cu_932465c36thrust24THRUST_300001_SM_1000_NS6system6detail10sequential3seqE[1];
.global .align 1 .b8 _ZN34_INTERNAL_e109aaec_4_k_cu_932465c36thrust24THRUST_300001_SM_1000_NS6system3cpp3parE[1];
.global .align 1 .b8 _ZN34_INTERNAL_e109aaec_4_k_cu_932465c36thrust24THRUST_300001_SM_1000_NS12placeholders2_1E[1];
.global .align 1 .b8 _ZN34_INTERNAL_e109aaec_4_k_cu_932465c36thrust24THRUST_300001_SM_1000_NS12placeholders2_2E[1];
.global .align 1 .b8 _ZN34_INTERNAL_e109aaec_4_k_cu_932465c36thrust24THRUST_300001_SM_1000_NS12placeholders2_3E[1];
.global .align 1 .b8 _ZN34_INTERNAL_e109aaec_4_k_cu_932465c36thrust24THRUST_300001_SM_1000_NS12placeholders2_4E[1];
.global .align 1 .b8 _ZN34_INTERNAL_e109aaec_4_k_cu_932465c36thrust24THRUST_300001_SM_1000_NS12placeholders2_5E[1];
.global .align 1 .b8 _ZN34_INTERNAL_e109aaec_4_k_cu_932465c36thrust24THRUST_300001_SM_1000_NS12placeholders2_6E[1];
.global .align 1 .b8 _ZN34_INTERNAL_e109aaec_4_k_cu_932465c36thrust24THRUST_300001_SM_1000_NS12placeholders2_7E[1];
.global .align 1 .b8 _ZN34_INTERNAL_e109aaec_4_k_cu_932465c36thrust24THRUST_300001_SM_1000_NS12placeholders2_8E[1];
.global .align 1 .b8 _ZN34_INTERNAL_e109aaec_4_k_cu_932465c36thrust24THRUST_300001_SM_1000_NS12placeholders2_9E[1];
.global .align 1 .b8 _ZN34_INTERNAL_e109aaec_4_k_cu_932465c36thrust24THRUST_300001_SM_1000_NS12placeholders3_10E[1];
.global .align 1 .b8 _ZN34_INTERNAL_e109aaec_4_k_cu_932465c36thrust24THRUST_300001_SM_1000_NS3seqE[1];
.global .align 1 .b8 _ZN34_INTERNAL_e109aaec_4_k_cu_932465c36thrust24THRUST_300001_SM_1000_NS6deviceE[1];
.extern .shared .align 16 .b8 sdata[];

.visible .entry _Z7reduce0PiS_i(
	.param .u64 .ptr .align 1 _Z7reduce0PiS_i_param_0,
	.param .u64 .ptr .align 1 _Z7reduce0PiS_i_param_1,
	.param .u32 _Z7reduce0PiS_i_param_2
)
{
	.reg .pred 	%p<6>;
	.reg .b32 	%r<26>;
	.reg .b64 	%rd<9>;

	ld.param.u64 	%rd1, [_Z7reduce0PiS_i_param_0];
	ld.param.u64 	%rd2, [_Z7reduce0PiS_i_param_1];
	ld.param.u32 	%r9, [_Z7reduce0PiS_i_param_2];
	mov.u32 	%r1, %tid.x;
	mov.u32 	%r2, %ctaid.x;
	mov.u32 	%r3, %ntid.x;
	mad.lo.s32 	%r4, %r2, %r3, %r1;
	shl.b32 	%r10, %r1, 2;
	mov.u32 	%r11, sdata;
	add.s32 	%r5, %r11, %r10;
	mov.b32 	%r12, 0;
	st.shared.u32 	[%r5], %r12;
	setp.ge.u32 	%p1, %r4, %r9;
	@%p1 bra 	$L__BB0_2;
	cvta.to.global.u64 	%rd3, %rd1;
	mul.wide.u32 	%rd4, %r4, 4;
	add.s64 	%rd5, %rd3, %rd4;
	ld.global.u32 	%r13, [%rd5];
	st.shared.u32 	[%r5], %r13;
$L__BB0_2:
	bar.sync 	0;
	setp.lt.u32 	%p2, %r3, 2;
	@%p2 bra 	$L__BB0_7;
	mov.b32 	%r25, 1;
$L__BB0_4:
	shl.b32 	%r7, %r25, 1;
	mul.lo.s32 	%r8, %r7, %r1;
	setp.ge.u32 	%p3, %r8, %r3;
	@%p3 bra 	$L__BB0_6;
	add.s32 	%r15, %r8, %r25;
	shl.b32 	%r16, %r15, 2;
	add.s32 	%r18, %r11, %r16;
	ld.shared.u32 	%r19, [%r18];
	shl.b32 	%r20, %r8, 2;
	add.s32 	%r21, %r11, %r20;
	ld.shared.u32 	%r22, [%r21];
	add.s32 	%r23, %r22, %r19;
	st.shared.u32 	[%r21], %r23;
$L__BB0_6:
	bar.sync 	0;
	setp.lt.u32 	%p4, %r7, %r3;
	mov.u32 	%r25, %r7;
	@%p4 bra 	$L__BB0_4;
$L__BB0_7:
	setp.ne.s32 	%p5, %r1, 0;
	@%p5 bra 	$L__BB0_9;
	ld.shared.u32 	%r24, [sdata];
	cvta.to.global.u64 	%rd6, %rd2;
	mul.wide.u32 	%rd7, %r2, 4;
	add.s64 	%rd8, %rd6, %rd7;
	st.global.u32 	[%rd8], %r24;
$L__BB0_9:
	ret;

}
	// .globl	_ZN3cub18CUB_300001_SM_10006detail11EmptyKernelIvEEvv
.visible .entry _ZN3cub18CUB_300001_SM_10006detail11EmptyKernelIvEEvv()
{


	ret;

}
	// .globl	_ZN3cub18CUB_300001_SM_10006detail8for_each13static_kernelINS2_12policy_hub_t12policy_500_tEmN6thrust24THRUST_300001_SM_1000_NS8cuda_cub20__uninitialized_fill7functorINS7_10device_ptrIiEEiEEEEvT0_T1_
.visible .entry _ZN3cub18CUB_300001_SM_10006detail8for_each13static_kernelINS2_12policy_hub_t12policy_500_tEmN6thrust24THRUST_300001_SM_1000_NS8cuda_cub20__uninitialized_fill7functorINS7_10device_ptrIiEEiEEEEvT0_T1_(
	.param .u64 _ZN3cub18CUB_300001_SM_10006detail8for_each13static_kernelINS2_12policy_hub_t12policy_500_tEmN6thrust24THRUST_300001_SM_1000_NS8cuda_cub20__uninitialized_fill7functorINS7_10device_ptrIiEEiEEEEvT0_T1__param_0,
	.param .align 8 .b8 _ZN3cub18CUB_300001_SM_10006detail8for_each13static_kernelINS2_12policy_hub_t12policy_500_tEmN6thrust24THRUST_300001_SM_1000_NS8cuda_cub20__uninitialized_fill7functorINS7_10device_ptrIiEEiEEEEvT0_T1__param_1[16]
)
.maxntid 256
{
	.reg .pred 	%p<4>;
	.reg .b16 	%rs<5>;
	.reg .b32 	%r<12>;
	.reg .b64 	%rd<16>;

	ld.param.u32 	%r3, [_ZN3cub18CUB_300001_SM_10006detail8for_each13static_kernelINS2_12policy_hub_t12policy_500_tEmN6thrust24THRUST_300001_SM_1000_NS8cuda_cub20__uninitialized_fill7functorINS7_10device_ptrIiEEiEEEEvT0_T1__param_1+8];
	ld.param.u64 	%rd4, [_ZN3cub18CUB_300001_SM_10006detail8for_each13static_kernelINS2_12policy_hub_t12policy_500_tEmN6thrust24THRUST_300001_SM_1000_NS8cuda_cub20__uninitialized_fill7functorINS7_10device_ptrIiEEiEEEEvT0_T1__param_1];
	ld.param.u64 	%rd5, [_ZN3cub18CUB_300001_SM_10006detail8for_each13static_kernelINS2_12policy_hub_t12policy_500_tEmN6thrust24THRUST_300001_SM_1000_NS8cuda_cub20__uninitialized_fill7functorINS7_10device_ptrIiEEiEEEEvT0_T1__param_0];
	mov.u32 	%r9, %ctaid.x;
	mul.wide.u32 	%rd1, %r9, 512;
	sub.s64 	%rd2, %rd5, %rd1;
	setp.lt.u64 	%p1, %rd2, 512;
	@%p1 bra 	$L__BB2_2;
	mov.u32 	%r11, %tid.x;
	cvta.to.global.u64 	%rd11, %rd4;
	cvt.u64.u32 	%rd12, %r11;
	add.s64 	%rd13, %rd1, %rd12;
	shl.b64 	%rd14, %rd13, 2;
	add.s64 	%rd15, %rd11, %rd14;
	st.global.u32 	[%rd15], %r3;
	st.global.u32 	[%rd15+1024], %r3;
	bra.uni 	$L__BB2_6;
$L__BB2_2:
	cvta.to.global.u64 	%rd6, %rd4;
	mov.u32 	%r2, %tid.x;
	cvt.u64.u32 	%rd7, %r2;
	setp.le.u64 	%p2, %rd2, %rd7;
	add.s64 	%rd8, %rd1, %rd7;
	shl.b64 	%rd9, %rd8, 2;
	add.s64 	%rd3, %rd6, %rd9;
	@%p2 bra 	$L__BB2_4;
	st.global.u32 	[%rd3], %r3;
$L__BB2_4:
	add.s32 	%r10, %r2, 256;
	cvt.u64.u32 	%rd10, %r10;
	setp.le.u64 	%p3, %rd2, %rd10;
	@%p3 bra 	$L__BB2_6;
	st.global.u32 	[%rd3+1024], %r3;
$L__BB2_6:
	ret;

}


// ===== COMPILED SASS (sm_100) =====

	.target	sm_100

	.elftype	@"ET_EXEC"


//--------------------- .note.nv.tkinfo           --------------------------
	.section	.note.nv.tkinfo,"",@"SHT_NOTE"
	.sectionflags	@"SHF_NOTE_NV_TKINFO"
	.tkinfo
        /*0018*/ 	.word	0x00000002
        /*0030*/ 	.string	""
        /*0030*/ 	.string	"ptxas"
        /*0030*/ 	.string	"Cuda compilation tools, release 13.0, V13.0.88"
        /*0030*/ 	.string	"Build cuda_13.0.r13.0/compiler.36424714_0"
        /*0030*/ 	.string	"-arch sm_100 -m 64 "



//--------------------- .note.nv.cuinfo           --------------------------
	.section	.note.nv.cuinfo,"",@"SHT_NOTE"
	.sectionflags	@"SHF_NOTE_NV_CUINFO"
        /*0018*/ 	.short	0x0002
        /*001a*/ 	.short	0x0064
        /*001c*/ 	.short	0x0082
	.zero		2


//--------------------- .nv.info                  --------------------------
	.section	.nv.info,"",@"SHT_CUDA_INFO"
	.align	4


	//----- nvinfo : EIATTR_REGCOUNT
	.align		4
        /*0000*/ 	.byte	0x04, 0x2f
        /*0002*/ 	.short	(.L_46 - .L_45)
	.align		4
.L_45:
        /*0004*/ 	.word	index@(_Z7reduce0PiS_i)
        /*0008*/ 	.word	0x0000000c


	//----- nvinfo : EIATTR_FRAME_SIZE
	.align		4
.L_46:
        /*000c*/ 	.byte	0x04, 0x11
        /*000e*/ 	.short	(.L_48 - .L_47)
	.align		4
.L_47:
        /*0010*/ 	.word	index@(_Z7reduce0PiS_i)
        /*0014*/ 	.word	0x00000000


	//----- nvinfo : EIATTR_REGCOUNT
	.align		4
.L_48:
        /*0018*/ 	.byte	0x04, 0x2f
        /*001a*/ 	.short	(.L_50 - .L_49)
	.align		4
.L_49:
        /*001c*/ 	.word	index@(_ZN3cub18CUB_300001_SM_10006detail11EmptyKernelIvEEvv)
        /*0020*/ 	.word	0x00000004


	//----- nvinfo : EIATTR_FRAME_SIZE
	.align		4
.L_50:
        /*0024*/ 	.byte	0x04, 0x11
        /*0026*/ 	.short	(.L_52 - .L_51)
	.align		4
.L_51:
        /*0028*/ 	.word	index@(_ZN3cub18CUB_300001_SM_10006detail11EmptyKernelIvEEvv)
        /*002c*/ 	.word	0x00000000


	//----- nvinfo : EIATTR_REGCOUNT
	.align		4
.L_52:
        /*0030*/ 	.byte	0x04, 0x2f
        /*0032*/ 	.short	(.L_54 - .L_53)
	.align		4
.L_53:
        /*0034*/ 	.word	index@(_ZN3cub18CUB_300001_SM_10006detail8for_each13static_kernelINS2_12policy_hub_t12policy_500_tEmN6thrust24THRUST_300001_SM_1000_NS8cuda_cub20__uninitialized_fill7functorINS7_10device_ptrIiEEiEEEEvT0_T1_)
        /*0038*/ 	.word	0x00000008


	//----- nvinfo : EIATTR_FRAME_SIZE
	.align		4
.L_54:
        /*003c*/ 	.byte	0x04, 0x11
        /*003e*/ 	.short	(.L_56 - .L_55)
	.align		4
.L_55:
        /*0040*/ 	.word	index@(_ZN3cub18CUB_300001_SM_10006detail8for_each13static_kernelINS2_12policy_hub_t12policy_500_tEmN6thrust24THRUST_300001_SM_1000_NS8cuda_cub20__uninitialized_fill7functorINS7_10device_ptrIiEEiEEEEvT0_T1_)
        /*0044*/ 	.word	0x00000000


	//----- nvinfo : EIATTR_MIN_STACK_SIZE
	.align		4
.L_56:
        /*0048*/ 	.byte	0x04, 0x12
        /*004a*/ 	.short	(.L_58 - .L_57)
	.align		4
.L_57:
        /*004c*/ 	.word	index@(_ZN3cub18CUB_300001_SM_10006detail8for_each13static_kernelINS2_12policy_hub_t12policy_500_tEmN6thrust24THRUST_300001_SM_1000_NS8cuda_cub20__uninitialized_fill7functorINS7_10device_ptrIiEEiEEEEvT0_T1_)
        /*0050*/ 	.word	0x00000000


	//----- nvinfo : EIATTR_MIN_STACK_SIZE
	.align		4
.L_58:
        /*0054*/ 	.byte	0x04, 0x12
        /*0056*/ 	.short	(.L_60 - .L_59)
	.align		4
.L_59:
        /*0058*/ 	.word	index@(_ZN3cub18CUB_300001_SM_10006detail11EmptyKernelIvEEvv)
        /*005c*/ 	.word	0x00000000


	//----- nvinfo : EIATTR_MIN_STACK_SIZE
	.align		4
.L_60:
        /*0060*/ 	.byte	0x04, 0x12
        /*0062*/ 	.short	(.L_62 - .L_61)
	.align		4
.L_61:
        /*0064*/ 	.word	index@(_Z7reduce0PiS_i)
        /*0068*/ 	.word	0x00000000
.L_62:


//--------------------- .nv.compat                --------------------------
	.section	.nv.compat,"",@"SHT_CUDA_COMPAT_INFO"
	.align	4
        /*0000*/ 	.byte	0x02, 0x09, 0x00, 0x00, 0x02, 0x02, 0x01, 0x00, 0x02, 0x05, 0x05, 0x00, 0x03, 0x07, 0x01, 0x01
        /*0010*/ 	.byte	0x02, 0x03, 0x00, 0x00, 0x02, 0x06, 0x01, 0x00, 0x04, 0x0b, 0x08, 0x00, 0x09, 0x00, 0x00, 0x00
        /*0020*/ 	.byte	0x00, 0x00, 0x00, 0x00


//--------------------- .nv.info._ZN3cub18CUB_300001_SM_10006detail8for_each13static_kernelINS2_12policy_hub_t12policy_500_tEmN6thrust24THRUST_300001_SM_1000_NS8cuda_cub20__uninitialized_fill7functorINS7_10device_ptrIiEEiEEEEvT0_T1_ --------------------------
	.section	.nv.info._ZN3cub18CUB_300001_SM_10006detail8for_each13static_kernelINS2_12policy_hub_t12policy_500_tEmN6thrust24THRUST_300001_SM_1000_NS8cuda_cub20__uninitialized_fill7functorINS7_10device_ptrIiEEiEEEEvT0_T1_,"",@"SHT_CUDA_INFO"
	.sectionflags	@""
	.align	4


	//----- nvinfo : EIATTR_CUDA_API_VERSION
	.align		4
        /*0000*/ 	.byte	0x04, 0x37
        /*0002*/ 	.short	(.L_64 - .L_63)
.L_63:
        /*0004*/ 	.word	0x00000082


	//----- nvinfo : EIATTR_KPARAM_INFO
	.align		4
.L_64:
        /*0008*/ 	.byte	0x04, 0x17
        /*000a*/ 	.short	(.L_66 - .L_65)
.L_65:
        /*000c*/ 	.word	0x00000000
        /*0010*/ 	.short	0x0001
        /*0012*/ 	.short	0x0008
        /*0014*/ 	.byte	0x00, 0xf0, 0x41, 0x00


	//----- nvinfo : EIATTR_KPARAM_INFO
	.align		4
.L_66:
        /*0018*/ 	.byte	0x04, 0x17
        /*001a*/ 	.short	(.L_68 - .L_67)
.L_67:
        /*001c*/ 	.word	0x00000000
        /*0020*/ 	.short	0x0000
        /*0022*/ 	.short	0x0000
        /*0024*/ 	.byte	0x00, 0xf0, 0x21, 0x00


	//----- nvinfo : EIATTR_SPARSE_MMA_MASK
	.align		4
.L_68:
        /*0028*/ 	.byte	0x03, 0x50
        /*002a*/ 	.short	0x0000


	//----- nvinfo : EIATTR_MAXREG_COUNT
	.align		4
        /*002c*/ 	.byte	0x03, 0x1b
        /*002e*/ 	.short	0x00ff


	//----- nvinfo : EIATTR_MERCURY_ISA_VERSION
	.align		4
        /*0030*/ 	.byte	0x03, 0x5f
        /*0032*/ 	.short	0x0101


	//----- nvinfo : EIATTR_VRC_CTA_INIT_COUNT
	.align		4
        /*0034*/ 	.byte	0x02, 0x4a
	.zero		1
	.zero		1


	//----- nvinfo : EIATTR_EXIT_INSTR_OFFSETS
	.align		4
        /*0038*/ 	.byte	0x04, 0x1c
        /*003a*/ 	.short	(.L_70 - .L_69)


	//   ....[0]....
.L_69:
        /*003c*/ 	.word	0x00000130


	//   ....[1]....
        /*0040*/ 	.word	0x00000230


	//   ....[2]....
        /*0044*/ 	.word	0x00000260


	//----- nvinfo : EIATTR_MAX_THREADS
	.align		4
.L_70:
        /*0048*/ 	.byte	0x04, 0x05
        /*004a*/ 	.short	(.L_72 - .L_71)
.L_71:
        /*004c*/ 	.word	0x00000100
        /*0050*/ 	.word	0x00000001
        /*0054*/ 	.word	0x00000001


	//----- nvinfo : EIATTR_CBANK_PARAM_SIZE
	.align		4
.L_72:
        /*0058*/ 	.byte	0x03, 0x19
        /*005a*/ 	.short	0x0018


	//----- nvinfo : EIATTR_PARAM_CBANK
	.align		4
        /*005c*/ 	.byte	0x04, 0x0a
        /*005e*/ 	.short	(.L_74 - .L_73)
	.align		4
.L_73:
        /*0060*/ 	.word	index@(.nv.constant0._ZN3cub18CUB_300001_SM_10006detail8for_each13static_kernelINS2_12policy_hub_t12policy_500_tEmN6thrust24THRUST_300001_SM_1000_NS8cuda_cub20__uninitialized_fill7functorINS7_10device_ptrIiEEiEEEEvT0_T1_)
        /*0064*/ 	.short	0x0380
        /*0066*/ 	.short	0x0018


	//----- nvinfo : EIATTR_SW_WAR
	.align		4
.L_74:
        /*0068*/ 	.byte	0x04, 0x36
        /*006a*/ 	.short	(.L_76 - .L_75)
.L_75:
        /*006c*/ 	.word	0x00000008
.L_76:


//--------------------- .nv.info._ZN3cub18CUB_300001_SM_10006detail11EmptyKernelIvEEvv --------------------------
	.section	.nv.info._ZN3cub18CUB_300001_SM_10006detail11EmptyKernelIvEEvv,"",@"SHT_CUDA_INFO"
	.sectionflags	@""
	.align	4


	//----- nvinfo : EIATTR_CUDA_API_VERSION
	.align		4
        /*0000*/ 	.byte	0x04, 0x37
        /*0002*/ 	.short	(.L_78 - .L_77)
.L_77:
        /*0004*/ 	.word	0x00000082


	//----- nvinfo : EIATTR_SPARSE_MMA_MASK
	.align		4
.L_78:
        /*0008*/ 	.byte	0x03, 0x50
        /*000a*/ 	.short	0x0000


	//----- nvinfo : EIATTR_MAXREG_COUNT
	.align		4
        /*000c*/ 	.byte	0x03, 0x1b
        /*000e*/ 	.short	0x00ff


	//----- nvinfo : EIATTR_MERCURY_ISA_VERSION
	.align		4
        /*0010*/ 	.byte	0x03, 0x5f
        /*0012*/ 	.short	0x0101


	//----- nvinfo : EIATTR_VRC_CTA_INIT_COUNT
	.align		4
        /*0014*/ 	.byte	0x02, 0x4a
	.zero		1
	.zero		1


	//----- nvinfo : EIATTR_EXIT_INSTR_OFFSETS
	.align		4
        /*0018*/ 	.byte	0x04, 0x1c
        /*001a*/ 	.short	(.L_80 - .L_79)


	//   ....[0]....
.L_79:
        /*001c*/ 	.word	0x00000010


	//----- nvinfo : EIATTR_SW_WAR
	.align		4
.L_80:
        /*0020*/ 	.byte	0x04, 0x36
        /*0022*/ 	.short	(.L_82 - .L_81)
.L_81:
        /*0024*/ 	.word	0x00000008
.L_82:


//--------------------- .nv.info._Z7reduce0PiS_i  --------------------------
	.section	.nv.info._Z7reduce0PiS_i,"",@"SHT_CUDA_INFO"
	.sectionflags	@""
	.align	4


	//----- nvinfo : EIATTR_CUDA_API_VERSION
	.align		4
        /*0000*/ 	.byte	0x04, 0x37
        /*0002*/ 	.short	(.L_84 - .L_83)
.L_83:
        /*0004*/ 	.word	0x00000082


	//----- nvinfo : EIATTR_KPARAM_INFO
	.align		4
.L_84:
        /*0008*/ 	.byte	0x04, 0x17
        /*000a*/ 	.short	(.L_86 - .L_85)
.L_85:
        /*000c*/ 	.word	0x00000000
        /*0010*/ 	.short	0x0002
        /*0012*/ 	.short	0x0010
        /*0014*/ 	.byte	0x00, 0xf0, 0x11, 0x00


	//----- nvinfo : EIATTR_KPARAM_INFO
	.align		4
.L_86:
        /*0018*/ 	.byte	0x04, 0x17
        /*001a*/ 	.short	(.L_88 - .L_87)
.L_87:
        /*001c*/ 	.word	0x00000000
        /*0020*/ 	.short	0x0001
        /*0022*/ 	.short	0x0008
        /*0024*/ 	.byte	0x00, 0xf5, 0x21, 0x00


	//----- nvinfo : EIATTR_KPARAM_INFO
	.align		4
.L_88:
        /*0028*/ 	.byte	0x04, 0x17
        /*002a*/ 	.short	(.L_90 - .L_89)
.L_89:
        /*002c*/ 	.word	0x00000000
        /*0030*/ 	.short	0x0000
        /*0032*/ 	.short	0x0000
        /*0034*/ 	.byte	0x00, 0xf5, 0x21, 0x00


	//----- nvinfo : EIATTR_SPARSE_MMA_MASK
	.align		4
.L_90:
        /*0038*/ 	.byte	0x03, 0x50
        /*003a*/ 	.short	0x0000


	//----- nvinfo : EIATTR_MAXREG_COUNT
	.align		4
        /*003c*/ 	.byte	0x03, 0x1b
        /*003e*/ 	.short	0x00ff


	//----- nvinfo : EIATTR_NUM_BARRIERS
	.align		4
        /*0040*/ 	.byte	0x02, 0x4c
        /*0042*/ 	.byte	0x01
	.zero		1


	//----- nvinfo : EIATTR_MERCURY_ISA_VERSION
	.align		4
        /*0044*/ 	.byte	0x03, 0x5f
        /*0046*/ 	.short	0x0101


	//----- nvinfo : EIATTR_VRC_CTA_INIT_COUNT
	.align		4
        /*0048*/ 	.byte	0x02, 0x4a
	.zero		1
	.zero		1


	//----- nvinfo : EIATTR_EXIT_INSTR_OFFSETS
	.align		4
        /*004c*/ 	.byte	0x04, 0x1c
        /*004e*/ 	.short	(.L_92 - .L_91)


	//   ....[0]....
.L_91:
        /*0050*/ 	.word	0x00000240


	//   ....[1]....
        /*0054*/ 	.word	0x000002c0


	//----- nvinfo : EIATTR_CBANK_PARAM_SIZE
	.align		4
.L_92:
        /*0058*/ 	.byte	0x03, 0x19
        /*005a*/ 	.short	0x0014


	//----- nvinfo : EIATTR_PARAM_CBANK
	.align		4
        /*005c*/ 	.byte	0x04, 0x0a
        /*005e*/ 	.short	(.L_94 - .L_93)
	.align		4
.L_93:
        /*0060*/ 	.word	index@(.nv.constant0._Z7reduce0PiS_i)
        /*0064*/ 	.short	0x0380
        /*0066*/ 	.short	0x0014


	//----- nvinfo : EIATTR_SW_WAR
	.align		4
.L_94:
        /*0068*/ 	.byte	0x04, 0x36
        /*006a*/ 	.short	(.L_96 - .L_95)
.L_95:
        /*006c*/ 	.word	0x00000008
.L_96:


//--------------------- .nv.callgraph             --------------------------
	.section	.nv.callgraph,"",@"SHT_CUDA_CALLGRAPH"
	.align	4
	.sectionentsize	8
	.align		4
        /*0000*/ 	.word	0x00000000
	.align		4
        /*0004*/ 	.word	0xffffffff
	.align		4
        /*0008*/ 	.word	0x00000000
	.align		4
        /*000c*/ 	.word	0xfffffffe
	.align		4
        /*0010*/ 	.word	0x00000000
	.align		4
        /*0014*/ 	.word	0xfffffffd
	.align		4
        /*0018*/ 	.word	0x00000000
	.align		4
        /*001c*/ 	.word	0xfffffffc


//--------------------- .nv.constant4             --------------------------
	.section	.nv.constant4,"a",@progbits
	.align	8
	.align		8
.nv.constant4:
        /*0000*/ 	.dword	_ZN34_INTERNAL_e109aaec_4_k_cu_932465c34cuda3std3__45__cpo5beginE
	.align		8
        /*0008*/ 	.dword	_ZN34_INTERNAL_e109aaec_4_k_cu_932465c34cuda3std3__45__cpo3endE
	.align		8
        /*0010*/ 	.dword	_ZN34_INTERNAL_e109aaec_4_k_cu_932465c34cuda3std3__45__cpo6cbeginE
	.align		8
        /*0018*/ 	.dword	_ZN34_INTERNAL_e109aaec_4_k_cu_932465c34cuda3std3__45__cpo4cendE
	.align		8
        /*0020*/ 	.dword	_ZN34_INTERNAL_e109aaec_4_k_cu_932465c34cuda3std3__45__cpo6rbeginE
	.align		8
        /*0028*/ 	.dword	_ZN34_INTERNAL_e109aaec_4_k_cu_932465c34cuda3std3__45__cpo4rendE
	.align		8
        /*0030*/ 	.dword	_ZN34_INTERNAL_e109aaec_4_k_cu_932465c34cuda3std3__45__cpo7crbeginE
	.align		8
        /*0038*/ 	.dword	_ZN34_INTERNAL_e109aaec_4_k_cu_932465c34cuda3std3__45__cpo5crendE
	.align		8
        /*0040*/ 	.dword	_ZN34_INTERNAL_e109aaec_4_k_cu_932465c34cuda3std3__436_GLOBAL__N__e109aaec_4_k_cu_932465c36ignoreE
	.align		8
        /*0048*/ 	.dword	_ZN34_INTERNAL_e109aaec_4_k_cu_932465c34cuda3std3__419piecewise_constructE
	.align		8
        /*0050*/ 	.dword	_ZN34_INTERNAL_e109aaec_4_k_cu_932465c34cuda3std3__48in_placeE
	.align		8
        /*0058*/ 	.dword	_ZN34_INTERNAL_e109aaec_4_k_cu_932465c34cuda3std3__420unreachable_sentinelE
	.align		8
        /*0060*/ 	.dword	_ZN34_INTERNAL_e109aaec_4_k_cu_932465c34cuda3std3__47nulloptE
	.align		8
        /*0068*/ 	.dword	_ZN34_INTERNAL_e109aaec_4_k_cu_932465c34cuda3std3__48unexpectE
	.align		8
        /*0070*/ 	.dword	_ZN34_INTERNAL_e109aaec_4_k_cu_932465c34cuda3std6ranges3__45__cpo4swapE
	.align		8
        /*0078*/ 	.dword	_ZN34_INTERNAL_e109aaec_4_k_cu_932465c34cuda3std6ranges3__45__cpo9iter_moveE
	.align		8
        /*0080*/ 	.dword	_ZN34_INTERNAL_e109aaec_4_k_cu_932465c34cuda3std6ranges3__45__cpo5beginE
	.align		8
        /*0088*/ 	.dword	_ZN34_INTERNAL_e109aaec_4_k_cu_932465c34cuda3std6ranges3__45__cpo3endE
	.align		8
        /*0090*/ 	.dword	_ZN34_INTERNAL_e109aaec_4_k_cu_932465c34cuda3std6ranges3__45__cpo6cbeginE
	.align		8
        /*0098*/ 	.dword	_ZN34_INTERNAL_e109aaec_4_k_cu_932465c34cuda3std6ranges3__45__cpo4cendE
	.align		8
        /*00a0*/ 	.dword	_ZN34_INTERNAL_e109aaec_4_k_cu_932465c34cuda3std6ranges3__45__cpo7advanceE
	.align		8
        /*00a8*/ 	.dword	_ZN34_INTERNAL_e109aaec_4_k_cu_932465c34cuda3std6ranges3__45__cpo9iter_swapE
	.align		8
        /*00b0*/ 	.dword	_ZN34_INTERNAL_e109aaec_4_k_cu_932465c34cuda3std6ranges3__45__cpo4nextE
	.align		8
        /*00b8*/ 	.dword	_ZN34_INTERNAL_e109aaec_4_k_cu_932465c34cuda3std6ranges3__45__cpo4prevE
	.align		8
        /*00c0*/ 	.dword	_ZN34_INTERNAL_e109aaec_4_k_cu_932465c34cuda3std6ranges3__45__cpo4dataE
	.align		8
        /*00c8*/ 	.dword	_ZN34_INTERNAL_e109aaec_4_k_cu_932465c34cuda3std6ranges3__45__cpo5cdataE
	.align		8
        /*00d0*/ 	.dword	_ZN34_INTERNAL_e109aaec_4_k_cu_932465c34cuda3std6ranges3__45__cpo4sizeE
	.align		8
        /*00d8*/ 	.dword	_ZN34_INTERNAL_e109aaec_4_k_cu_932465c34cuda3std6ranges3__45__cpo5ssizeE
	.align		8
        /*00e0*/ 	.dword	_ZN34_INTERNAL_e109aaec_4_k_cu_932465c34cuda3std6ranges3__45__cpo8distanceE
	.align		8
        /*00e8*/ 	.dword	_ZN34_INTERNAL_e109aaec_4_k_cu_932465c36thrust24THRUST_300001_SM_1000_NS8cuda_cub3parE
	.align		8
        /*00f0*/ 	.dword	_ZN34_INTERNAL_e109aaec_4_k_cu_932465c36thrust24THRUST_300001_SM_1000_NS8cuda_cub10par_nosyncE
	.align		8
        /*00f8*/ 	.dword	_ZN34_INTERNAL_e109aaec_4_k_cu_932465c36thrust24THRUST_300001_SM_1000_NS6system6detail10sequential3seqE
	.align		8
        /*0100*/ 	.dword	_ZN34_INTERNAL_e109aaec_4_k_cu_932465c36thrust24THRUST_300001_SM_1000_NS6system3cpp3parE
	.align		8
        /*0108*/ 	.dword	_ZN34_INTERNAL_e109aaec_4_k_cu_932465c36thrust24THRUST_300001_SM_1000_NS12placeholders2_1E
	.align		8
        /*0110*/ 	.dword	_ZN34_INTERNAL_e109aaec_4_k_cu_932465c36thrust24THRUST_300001_SM_1000_NS12placeholders2_2E
	.align		8
        /*0118*/ 	.dword	_ZN34_INTERNAL_e109aaec_4_k_cu_932465c36thrust24THRUST_300001_SM_1000_NS12placeholders2_3E
	.align		8
        /*0120*/ 	.dword	_ZN34_INTERNAL_e109aaec_4_k_cu_932465c36thrust24THRUST_300001_SM_1000_NS12placeholders2_4E
	.align		8
        /*0128*/ 	.dword	_ZN34_INTERNAL_e109aaec_4_k_cu_932465c36thrust24THRUST_300001_SM_1000_NS12placeholders2_5E
	.align		8
        /*0130*/ 	.dword	_ZN34_INTERNAL_e109aaec_4_k_cu_932465c36thrust24THRUST_300001_SM_1000_NS12placeholders2_6E
	.align		8
        /*0138*/ 	.dword	_ZN34_INTERNAL_e109aaec_4_k_cu_932465c36thrust24THRUST_300001_SM_1000_NS12placeholders2_7E
	.align		8
        /*0140*/ 	.dword	_ZN34_INTERNAL_e109aaec_4_k_cu_932465c36thrust24THRUST_300001_SM_1000_NS12placeholders2_8E
	.align		8
        /*0148*/ 	.dword	_ZN34_INTERNAL_e109aaec_4_k_cu_932465c36thrust24THRUST_300001_SM_1000_NS12placeholders2_9E
	.align		8
        /*0150*/ 	.dword	_ZN34_INTERNAL_e109aaec_4_k_cu_932465c36thrust24THRUST_300001_SM_1000_NS12placeholders3_10E
	.align		8
        /*0158*/ 	.dword	_ZN34_INTERNAL_e109aaec_4_k_cu_932465c36thrust24THRUST_300001_SM_1000_NS3seqE
	.align		8
        /*0160*/ 	.dword	_ZN34_INTERNAL_e109aaec_4_k_cu_932465c36thrust24THRUST_300001_SM_1000_NS6deviceE


//--------------------- .text._ZN3cub18CUB_300001_SM_10006detail8for_each13static_kernelINS2_12policy_hub_t12policy_500_tEmN6thrust24THRUST_300001_SM_1000_NS8cuda_cub20__uninitialized_fill7functorINS7_10device_ptrIiEEiEEEEvT0_T1_ --------------------------
	.section	.text._ZN3cub18CUB_300001_SM_10006detail8for_each13static_kernelINS2_12policy_hub_t12policy_500_tEmN6thrust24THRUST_300001_SM_1000_NS8cuda_cub20__uninitialized_fill7functorINS7_10device_ptrIiEEiEEEEvT0_T1_,"ax",@progbits
	.align	128
        .global         _ZN3cub18CUB_300001_SM_10006detail8for_each13static_kernelINS2_12policy_hub_t12policy_500_tEmN6thrust24THRUST_300001_SM_1000_NS8cuda_cub20__uninitialized_fill7functorINS7_10device_ptrIiEEiEEEEvT0_T1_
        .type           _ZN3cub18CUB_300001_SM_10006detail8for_each13static_kernelINS2_12policy_hub_t12policy_500_tEmN6thrust24THRUST_300001_SM_1000_NS8cuda_cub20__uninitialized_fill7functorINS7_10device_ptrIiEEiEEEEvT0_T1_,@function
        .size           _ZN3cub18CUB_300001_SM_10006detail8for_each13static_kernelINS2_12policy_hub_t12policy_500_tEmN6thrust24THRUST_300001_SM_1000_NS8cuda_cub20__uninitialized_fill7functorINS7_10device_ptrIiEEiEEEEvT0_T1_,(.L_x_6 - _ZN3cub18CUB_300001_SM_10006detail8for_each13static_kernelINS2_12policy_hub_t12policy_500_tEmN6thrust24THRUST_300001_SM_1000_NS8cuda_cub20__uninitialized_fill7functorINS7_10device_ptrIiEEiEEEEvT0_T1_)
        .other          _ZN3cub18CUB_300001_SM_10006detail8for_each13static_kernelINS2_12policy_hub_t12policy_500_tEmN6thrust24THRUST_300001_SM_1000_NS8cuda_cub20__uninitialized_fill7functorINS7_10device_ptrIiEEiEEEEvT0_T1_,@"STO_CUDA_ENTRY STV_DEFAULT"
_ZN3cub18CUB_300001_SM_10006detail8for_each13static_kernelINS2_12policy_hub_t12policy_500_tEmN6thrust24THRUST_300001_SM_1000_NS8cuda_cub20__uninitialized_fill7functorINS7_10device_ptrIiEEiEEEEvT0_T1_:
.text._ZN3cub18CUB_300001_SM_10006detail8for_each13static_kernelINS2_12policy_hub_t12policy_500_tEmN6thrust24THRUST_300001_SM_1000_NS8cuda_cub20__uninitialized_fill7functorINS7_10device_ptrIiEEiEEEEvT0_T1_:
[----:B------:R-:W-:Y:S08]  /*0000*/  LDC R1, c[0x0][0x37c] ;  /* 0x0000df00ff017b82 */ /* 0x000ff00000000800 */
[----:B------:R-:W0:Y:S01]  /*0010*/  S2UR UR4, SR_CTAID.X ;  /* 0x00000000000479c3 */ /* 0x000e220000002500 */
[----:B------:R-:W1:Y:S01]  /*0020*/  LDCU.64 UR6, c[0x0][0x380] ;  /* 0x00007000ff0677ac */ /* 0x000e620008000a00 */
[----:B------:R-:W2:Y:S01]  /*0030*/  LDCU.64 UR8, c[0x0][0x358] ;  /* 0x00006b00ff0877ac */ /* 0x000ea20008000a00 */
[----:B0-----:R-:W-:-:S04]  /*0040*/  UIMAD.WIDE.U32 UR4, UR4, 0x200, URZ ;  /* 0x00000200040478a5 */ /* 0x001fc8000f8e00ff */
[----:B-1----:R-:W-:-:S04]  /*0050*/  UIADD3 UR6, UP0, UPT, -UR4, UR6, URZ ;  /* 0x0000000604067290 */ /* 0x002fc8000ff1e1ff */
[----:B------:R-:W-:Y:S02]  /*0060*/  UIADD3.X UR7, UPT, UPT, ~UR5, UR7, URZ, UP0, !UPT ;  /* 0x0000000705077290 */ /* 0x000fe400087fe5ff */
[----:B------:R-:W-:-:S04]  /*0070*/  UISETP.GE.U32.AND UP0, UPT, UR6, 0x200, UPT ;  /* 0x000002000600788c */ /* 0x000fc8000bf06070 */
[----:B------:R-:W-:-:S09]  /*0080*/  UISETP.GE.U32.AND.EX UP0, UPT, UR7, URZ, UPT, UP0 ;  /* 0x000000ff0700728c */ /* 0x000fd2000bf06100 */
[----:B--2---:R-:W-:Y:S05]  /*0090*/  BRA.U !UP0, `(.L_x_0) ;  /* 0x0000000108287547 */ /* 0x004fea000b800000 */
[----:B------:R-:W0:Y:S01]  /*00a0*/  S2R R0, SR_TID.X ;  /* 0x0000000000007919 */ /* 0x000e220000002100 */
[----:B------:R-:W1:Y:S01]  /*00b0*/  LDCU.64 UR6, c[0x0][0x388] ;  /* 0x00007100ff0677ac */ /* 0x000e620008000a00 */
[----:B------:R-:W2:Y:S01]  /*00c0*/  LDC R5, c[0x0][0x390] ;  /* 0x0000e400ff057b82 */ /* 0x000ea20000000800 */
[----:B0-----:R-:W-:-:S05]  /*00d0*/  IADD3 R0, P0, PT, R0, UR4, RZ ;  /* 0x0000000400007c10 */ /* 0x001fca000ff1e0ff */
[----:B------:R-:W-:Y:S01]  /*00e0*/  IMAD.X R3, RZ, RZ, UR5, P0 ;  /* 0x00000005ff037e24 */ /* 0x000fe200080e06ff */
[----:B-1----:R-:W-:-:S04]  /*00f0*/  LEA R2, P0, R0, UR6, 0x2 ;  /* 0x0000000600027c11 */ /* 0x002fc8000f8010ff */
[----:B------:R-:W-:-:S05]  /*0100*/  LEA.HI.X R3, R0, UR7, R3, 0x2, P0 ;  /* 0x0000000700037c11 */ /* 0x000fca00080f1403 */
[----:B--2---:R-:W-:Y:S04]  /*0110*/  STG.E desc[UR8][R2.64], R5 ;  /* 0x0000000502007986 */ /* 0x004fe8000c101908 */
[----:B------:R-:W-:Y:S01]  /*0120*/  STG.E desc[UR8][R2.64+0x400], R5 ;  /* 0x0004000502007986 */ /* 0x000fe2000c101908 */
[----:B------:R-:W-:Y:S05]  /*0130*/  EXIT ;  /* 0x000000000000794d */ /* 0x000fea0003800000 */
.L_x_0:
[----:B------:R-:W0:Y:S01]  /*0140*/  S2R R0, SR_TID.X ;  /* 0x0000000000007919 */ /* 0x000e220000002100 */
[----:B------:R-:W-:Y:S01]  /*0150*/  IMAD.U32 R2, RZ, RZ, UR7 ;  /* 0x00000007ff027e24 */ /* 0x000fe2000f8e00ff */
[----:B------:R-:W1:Y:S01]  /*0160*/  LDCU.64 UR10, c[0x0][0x388] ;  /* 0x00007100ff0a77ac */ /* 0x000e620008000a00 */
[----:B------:R-:W-:Y:S01]  /*0170*/  IMAD.U32 R4, RZ, RZ, UR7 ;  /* 0x00000007ff047e24 */ /* 0x000fe2000f8e00ff */
[----:B0-----:R-:W-:-:S04]  /*0180*/  ISETP.LT.U32.AND P0, PT, R0, UR6, PT ;  /* 0x0000000600007c0c */ /* 0x001fc8000bf01070 */
[----:B------:R-:W-:Y:S01]  /*0190*/  ISETP.GT.U32.AND.EX P0, PT, R2, RZ, PT, P0 ;  /* 0x000000ff0200720c */ /* 0x000fe20003f04100 */
[C---:B------:R-:W-:Y:S01]  /*01a0*/  VIADD R2, R0.reuse, 0x100 ;  /* 0x0000010000027836 */ /* 0x040fe20000000000 */
[----:B------:R-:W-:-:S04]  /*01b0*/  IADD3 R0, P2, PT, R0, UR4, RZ ;  /* 0x0000000400007c10 */ /* 0x000fc8000ff5e0ff */
[----:B------:R-:W-:Y:S01]  /*01c0*/  ISETP.LT.U32.AND P1, PT, R2, UR6, PT ;  /* 0x0000000602007c0c */ /* 0x000fe2000bf21070 */
[----:B------:R-:W-:Y:S01]  /*01d0*/  IMAD.X R3, RZ, RZ, UR5, P2 ;  /* 0x00000005ff037e24 */ /* 0x000fe200090e06ff */
[----:B-1----:R-:W-:Y:S02]  /*01e0*/  LEA R2, P2, R0, UR10, 0x2 ;  /* 0x0000000a00027c11 */ /* 0x002fe4000f8410ff */
[----:B------:R-:W-:Y:S02]  /*01f0*/  ISETP.GT.U32.AND.EX P1, PT, R4, RZ, PT, P1 ;  /* 0x000000ff0400720c */ /* 0x000fe40003f24110 */
[----:B------:R-:W-:Y:S01]  /*0200*/  LEA.HI.X R3, R0, UR11, R3, 0x2, P2 ;  /* 0x0000000b00037c11 */ /* 0x000fe200090f1403 */
[----:B------:R-:W0:Y:S04]  /*0210*/  @P0 LDC R5, c[0x0][0x390] ;  /* 0x0000e400ff050b82 */ /* 0x000e280000000800 */
[----:B0-----:R0:W-:Y:S06]  /*0220*/  @P0 STG.E desc[UR8][R2.64], R5 ;  /* 0x0000000502000986 */ /* 0x0011ec000c101908 */
[----:B------:R-:W-:Y:S05]  /*0230*/  @!P1 EXIT ;  /* 0x000000000000994d */ /* 0x000fea0003800000 */
[----:B0-----:R-:W0:Y:S02]  /*0240*/  LDC R5, c[0x0][0x390] ;  /* 0x0000e400ff057b82 */ /* 0x001e240000000800 */
[----:B0-----:R-:W-:Y:S01]  /*0250*/  STG.E desc[UR8][R2.64+0x400], R5 ;  /* 0x0004000502007986 */ /* 0x001fe2000c101908 */
[----:B------:R-:W-:Y:S05]  /*0260*/  EXIT ;  /* 0x000000000000794d */ /* 0x000fea0003800000 */
.L_x_1:
[----:B------:R-:W-:-:S00]  /*0270*/  BRA `(.L_x_1) ;  /* 0xfffffffc00fc7947 */ /* 0x000fc0000383ffff */
[----:B------:R-:W-:-:S00]  /*0280*/  NOP ;  /* 0x0000000000007918 */ /* 0x000fc00000000000 */
[----:B------:R-:W-:-:S00]  /*0290*/  NOP ;  /* 0x0000000000007918 */ /* 0x000fc00000000000 */
[----:B------:R-:W-:-:S00]  /*02a0*/  NOP ;  /* 0x0000000000007918 */ /* 0x000fc00000000000 */
[----:B------:R-:W-:-:S00]  /*02b0*/  NOP ;  /* 0x0000000000007918 */ /* 0x000fc00000000000 */
[----:B------:R-:W-:-:S00]  /*02c0*/  NOP ;  /* 0x0000000000007918 */ /* 0x000fc00000000000 */
[----:B------:R-:W-:-:S00]  /*02d0*/  NOP ;  /* 0x0000000000007918 */ /* 0x000fc00000000000 */
[----:B------:R-:W-:-:S00]  /*02e0*/  NOP ;  /* 0x0000000000007918 */ /* 0x000fc00000000000 */
[----:B------:R-:W-:-:S00]  /*02f0*/  NOP ;  /* 0x0000000000007918 */ /* 0x000fc00000000000 */
.L_x_6:


//--------------------- .text._ZN3cub18CUB_300001_SM_10006detail11EmptyKernelIvEEvv --------------------------
	.section	.text._ZN3cub18CUB_300001_SM_10006detail11EmptyKernelIvEEvv,"ax",@progbits
	.align	128
        .global         _ZN3cub18CUB_300001_SM_10006detail11EmptyKernelIvEEvv
        .type           _ZN3cub18CUB_300001_SM_10006detail11EmptyKernelIvEEvv,@function
        .size           _ZN3cub18CUB_300001_SM_10006detail11EmptyKernelIvEEvv,(.L_x_7 - _ZN3cub18CUB_300001_SM_10006detail11EmptyKernelIvEEvv)
        .other          _ZN3cub18CUB_300001_SM_10006detail11EmptyKernelIvEEvv,@"STO_CUDA_ENTRY STV_DEFAULT"
_ZN3cub18CUB_300001_SM_10006detail11EmptyKernelIvEEvv:
.text._ZN3cub18CUB_300001_SM_10006detail11EmptyKernelIvEEvv:
[----:B------:R-:W-:Y:S01]  /*0000*/  LDC R1, c[0x0][0x37c] ;  /* 0x0000df00ff017b82 */ /* 0x000fe20000000800 */
[----:B------:R-:W-:Y:S05]  /*0010*/  EXIT ;  /* 0x000000000000794d */ /* 0x000fea0003800000 */
.L_x_2:
        /* <DEDUP_REMOVED lines=14> */
.L_x_7:


//--------------------- .text._Z7reduce0PiS_i     --------------------------
	.section	.text._Z7reduce0PiS_i,"ax",@progbits
	.align	128
        .global         _Z7reduce0PiS_i
        .type           _Z7reduce0PiS_i,@function
        .size           _Z7reduce0PiS_i,(.L_x_8 - _Z7reduce0PiS_i)
        .other          _Z7reduce0PiS_i,@"STO_CUDA_ENTRY STV_DEFAULT"
_Z7reduce0PiS_i:
.text._Z7reduce0PiS_i:
[----:B------:R-:W-:Y:S01]  /*0000*/  LDC R1, c[0x0][0x37c] ;  /* 0x0000df00ff017b82 */ /* 0x000fe20000000800 */
[----:B------:R-:W0:Y:S01]  /*0010*/  S2R R4, SR_TID.X ;  /* 0x0000000000047919 */ /* 0x000e220000002100 */
[----:B------:R-:W0:Y:S01]  /*0020*/  LDCU UR7, c[0x0][0x360] ;  /* 0x00006c00ff0777ac */ /* 0x000e220008000800 */
[----:B------:R-:W-:Y:S01]  /*0030*/  IMAD.MOV.U32 R9, RZ, RZ, RZ ;  /* 0x000000ffff097224 */ /* 0x000fe200078e00ff */
[----:B------:R-:W0:Y:S01]  /*0040*/  S2R R7, SR_CTAID.X ;  /* 0x0000000000077919 */ /* 0x000e220000002500 */
[----:B------:R-:W1:Y:S01]  /*0050*/  LDCU UR4, c[0x0][0x390] ;  /* 0x00007200ff0477ac */ /* 0x000e620008000800 */
[----:B------:R-:W2:Y:S01]  /*0060*/  LDCU.64 UR8, c[0x0][0x358] ;  /* 0x00006b00ff0877ac */ /* 0x000ea20008000a00 */
[----:B0-----:R-:W-:-:S05]  /*0070*/  IMAD R5, R7, UR7, R4 ;  /* 0x0000000707057c24 */ /* 0x001fca000f8e0204 */
[----:B-1----:R-:W-:-:S13]  /*0080*/  ISETP.GE.U32.AND P0, PT, R5, UR4, PT ;  /* 0x0000000405007c0c */ /* 0x002fda000bf06070 */
[----:B------:R-:W0:Y:S02]  /*0090*/  @!P0 LDC.64 R2, c[0x0][0x380] ;  /* 0x0000e000ff028b82 */ /* 0x000e240000000a00 */
[----:B0-----:R-:W-:-:S05]  /*00a0*/  @!P0 IMAD.WIDE.U32 R2, R5, 0x4, R2 ;  /* 0x0000000405028825 */ /* 0x001fca00078e0002 */
[----:B--2---:R-:W2:Y:S01]  /*00b0*/  @!P0 LDG.E R9, desc[UR8][R2.64] ;  /* 0x0000000802098981 */ /* 0x004ea2000c1e1900 */
[----:B------:R-:W0:Y:S01]  /*00c0*/  S2UR UR5, SR_CgaCtaId ;  /* 0x00000000000579c3 */ /* 0x000e220000008800 */
[----:B------:R-:W-:Y:S01]  /*00d0*/  UMOV UR4, 0x400 ;  /* 0x0000040000047882 */ /* 0x000fe20000000000 */
[----:B------:R-:W-:Y:S01]  /*00e0*/  UISETP.GE.U32.AND UP0, UPT, UR7, 0x2, UPT ;  /* 0x000000020700788c */ /* 0x000fe2000bf06070 */
[----:B------:R-:W-:Y:S01]  /*00f0*/  ISETP.NE.AND P1, PT, R4, RZ, PT ;  /* 0x000000ff0400720c */ /* 0x000fe20003f25270 */
[----:B0-----:R-:W-:-:S06]  /*0100*/  ULEA UR4, UR5, UR4, 0x18 ;  /* 0x0000000405047291 */ /* 0x001fcc000f8ec0ff */
[----:B------:R-:W-:-:S05]  /*0110*/  LEA R0, R4, UR4, 0x2 ;  /* 0x0000000404007c11 */ /* 0x000fca000f8e10ff */
[----:B--2---:R0:W-:Y:S01]  /*0120*/  STS [R0], R9 ;  /* 0x0000000900007388 */ /* 0x0041e20000000800 */
[----:B------:R-:W-:Y:S06]  /*0130*/  BAR.SYNC.DEFER_BLOCKING 0x0 ;  /* 0x0000000000007b1d */ /* 0x000fec0000010000 */
[----:B------:R-:W-:Y:S05]  /*0140*/  BRA.U !UP0, `(.L_x_3) ;  /* 0x00000001083c7547 */ /* 0x000fea000b800000 */
[----:B------:R-:W-:-:S05]  /*0150*/  UMOV UR5, 0x1 ;  /* 0x0000000100057882 */ /* 0x000fca0000000000 */
.L_x_4:
[----:B------:R-:W-:-:S04]  /*0160*/  USHF.L.U32 UR6, UR5, 0x1, URZ ;  /* 0x0000000105067899 */ /* 0x000fc800080006ff */
[----:B------:R-:W-:Y:S02]  /*0170*/  UISETP.GE.U32.AND UP0, UPT, UR6, UR7, UPT ;  /* 0x000000070600728c */ /* 0x000fe4000bf06070 */
[----:B-1----:R-:W-:-:S05]  /*0180*/  IMAD R2, R4, UR6, RZ ;  /* 0x0000000604027c24 */ /* 0x002fca000f8e02ff */
[----:B------:R-:W-:-:S13]  /*0190*/  ISETP.GE.U32.AND P0, PT, R2, UR7, PT ;  /* 0x0000000702007c0c */ /* 0x000fda000bf06070 */
[C---:B0-----:R-:W-:Y:S01]  /*01a0*/  @!P0 IADD3 R0, PT, PT, R2.reuse, UR5, RZ ;  /* 0x0000000502008c10 */ /* 0x041fe2000fffe0ff */
[----:B------:R-:W-:Y:S01]  /*01b0*/  UMOV UR5, UR6 ;  /* 0x0000000600057c82 */ /* 0x000fe20008000000 */
[----:B------:R-:W-:Y:S02]  /*01c0*/  @!P0 LEA R2, R2, UR4, 0x2 ;  /* 0x0000000402028c11 */ /* 0x000fe4000f8e10ff */
[----:B------:R-:W-:-:S03]  /*01d0*/  @!P0 LEA R0, R0, UR4, 0x2 ;  /* 0x0000000400008c11 */ /* 0x000fc6000f8e10ff */
[----:B------:R-:W-:Y:S04]  /*01e0*/  @!P0 LDS R3, [R2] ;  /* 0x0000000002038984 */ /* 0x000fe80000000800 */
[----:B------:R-:W0:Y:S02]  /*01f0*/  @!P0 LDS R0, [R0] ;  /* 0x0000000000008984 */ /* 0x000e240000000800 */
[----:B0-----:R-:W-:-:S05]  /*0200*/  @!P0 IMAD.IADD R3, R0, 0x1, R3 ;  /* 0x0000000100038824 */ /* 0x001fca00078e0203 */
[----:B------:R1:W-:Y:S01]  /*0210*/  @!P0 STS [R2], R3 ;  /* 0x0000000302008388 */ /* 0x0003e20000000800 */
[----:B------:R-:W-:Y:S06]  /*0220*/  BAR.SYNC.DEFER_BLOCKING 0x0 ;  /* 0x0000000000007b1d */ /* 0x000fec0000010000 */
[----:B------:R-:W-:Y:S05]  /*0230*/  BRA.U !UP0, `(.L_x_4) ;  /* 0xfffffffd08c87547 */ /* 0x000fea000b83ffff */
.L_x_3:
[----:B------:R-:W-:Y:S05]  /*0240*/  @P1 EXIT ;  /* 0x000000000000194d */ /* 0x000fea0003800000 */
[----:B------:R-:W2:Y:S01]  /*0250*/  S2UR UR5, SR_CgaCtaId ;  /* 0x00000000000579c3 */ /* 0x000ea20000008800 */
[----:B------:R-:W-:-:S07]  /*0260*/  UMOV UR4, 0x400 ;  /* 0x0000040000047882 */ /* 0x000fce0000000000 */
[----:B-1----:R-:W1:Y:S01]  /*0270*/  LDC.64 R2, c[0x0][0x388] ;  /* 0x0000e200ff027b82 */ /* 0x002e620000000a00 */
[----:B--2---:R-:W-:Y:S01]  /*0280*/  ULEA UR4, UR5, UR4, 0x18 ;  /* 0x0000000405047291 */ /* 0x004fe2000f8ec0ff */
[----:B-1----:R-:W-:-:S08]  /*0290*/  IMAD.WIDE.U32 R2, R7, 0x4, R2 ;  /* 0x0000000407027825 */ /* 0x002fd000078e0002 */
[----:B------:R-:W1:Y:S04]  /*02a0*/  LDS R5, [UR4] ;  /* 0x00000004ff057984 */ /* 0x000e680008000800 */
[----:B-1----:R-:W-:Y:S01]  /*02b0*/  STG.E desc[UR8][R2.64], R5 ;  /* 0x0000000502007986 */ /* 0x002fe2000c101908 */
[----:B------:R-:W-:Y:S05]  /*02c0*/  EXIT ;  /* 0x000000000000794d */ /* 0x000fea0003800000 */
.L_x_5:
        /* <DEDUP_REMOVED lines=11> */
.L_x_8:


//--------------------- .nv.shared._ZN3cub18CUB_300001_SM_10006detail8for_each13static_kernelINS2_12policy_hub_t12policy_500_tEmN6thrust24THRUST_300001_SM_1000_NS8cuda_cub20__uninitialized_fill7functorINS7_10device_ptrIiEEiEEEEvT0_T1_ --------------------------
	.section	.nv.shared._ZN3cub18CUB_300001_SM_10006detail8for_each13static_kernelINS2_12policy_hub_t12policy_500_tEmN6thrust24THRUST_300001_SM_1000_NS8cuda_cub20__uninitialized_fill7functorINS7_10device_ptrIiEEiEEEEvT0_T1_,"aw",@nobits
	.sectionflags	@""
	.align	16
	.zero		1024


//--------------------- .nv.shared.reserved.0     --------------------------
	.section	.nv.shared.reserved.0,"aw",@nobits
	.weak		__nv_reservedSMEM_offset_0_alias
	.size		__nv_reservedSMEM_offset_0_alias, 0, 64
	.other		__nv_reservedSMEM_offset_0_alias,@"STO_CUDA_RESERVED_SHARED STV_DEFAULT"
__nv_reservedSMEM_offset_0_alias:
	.zero		0
	.zero		64


//--------------------- .nv.global                --------------------------
	.section	.nv.global,"aw",@nobits
.nv.global:
	.type		_ZN34_INTERNAL_e109aaec_4_k_cu_932465c36thrust24THRUST_300001_SM_1000_NS12placeholders2_8E,@object
	.size		_ZN34_INTERNAL_e109aaec_4_k_cu_932465c36thrust24THRUST_300001_SM_1000_NS12placeholders2_8E,(_ZN34_INTERNAL_e109aaec_4_k_cu_932465c34cuda3std3__436_GLOBAL__N__e109aaec_4_k_cu_932465c36ignoreE - _ZN34_INTERNAL_e109aaec_4_k_cu_932465c36thrust24THRUST_300001_SM_1000_NS12placeholders2_8E)
_ZN34_INTERNAL_e109aaec_4_k_cu_932465c36thrust24THRUST_300001_SM_1000_NS12placeholders2_8E:
	.zero		1
	.type		_ZN34_INTERNAL_e109aaec_4_k_cu_932465c34cuda3std3__436_GLOBAL__N__e109aaec_4_k_cu_932465c36ignoreE,@object
	.size		_ZN34_INTERNAL_e109aaec_4_k_cu_932465c34cuda3std3__436_GLOBAL__N__e109aaec_4_k_cu_932465c36ignoreE,(_ZN34_INTERNAL_e109aaec_4_k_cu_932465c34cuda3std6ranges3__45__cpo4dataE - _ZN34_INTERNAL_e109aaec_4_k_cu_932465c34cuda3std3__436_GLOBAL__N__e109aaec_4_k_cu_932465c36ignoreE)
_ZN34_INTERNAL_e109aaec_4_k_cu_932465c34cuda3std3__436_GLOBAL__N__e109aaec_4_k_cu_932465c36ignoreE:
	.zero		1
	.type		_ZN34_INTERNAL_e109aaec_4_k_cu_932465c34cuda3std6ranges3__45__cpo4dataE,@object
	.size		_ZN34_INTERNAL_e109aaec_4_k_cu_932465c34cuda3std6ranges3__45__cpo4dataE,(_ZN34_INTERNAL_e109aaec_4_k_cu_932465c36thrust24THRUST_300001_SM_1000_NS6system3cpp3parE - _ZN34_INTERNAL_e109aaec_4_k_cu_932465c34cuda3std6ranges3__45__cpo4dataE)
_ZN34_INTERNAL_e109aaec_4_k_cu_932465c34cuda3std6ranges3__45__cpo4dataE:
	.zero		1
	.type		_ZN34_INTERNAL_e109aaec_4_k_cu_932465c36thrust24THRUST_300001_SM_1000_NS6system3cpp3parE,@object
	.size		_ZN34_INTERNAL_e109aaec_4_k_cu_932465c36thrust24THRUST_300001_SM_1000_NS6system3cpp3parE,(_ZN34_INTERNAL_e109aaec_4_k_cu_932465c34cuda3std3__45__cpo5beginE - _ZN34_INTERNAL_e109aaec_4_k_cu_932465c36thrust24THRUST_300001_SM_1000_NS6system3cpp3parE)
_ZN34_INTERNAL_e109aaec_4_k_cu_932465c36thrust24THRUST_300001_SM_1000_NS6system3cpp3parE:
	.zero		1
	.type		_ZN34_INTERNAL_e109aaec_4_k_cu_932465c34cuda3std3__45__cpo5beginE,@object
	.size		_ZN34_INTERNAL_e109aaec_4_k_cu_932465c34cuda3std3__45__cpo5beginE,(_ZN34_INTERNAL_e109aaec_4_k_cu_932465c34cuda3std6ranges3__45__cpo5beginE - _ZN34_INTERNAL_e109aaec_4_k_cu_932465c34cuda3std3__45__cpo5beginE)
_ZN34_INTERNAL_e109aaec_4_k_cu_932465c34cuda3std3__45__cpo5beginE:
	.zero		1
	.type		_ZN34_INTERNAL_e109aaec_4_k_cu_932465c34cuda3std6ranges3__45__cpo5beginE,@object
	.size		_ZN34_INTERNAL_e109aaec_4_k_cu_932465c34cuda3std6ranges3__45__cpo5beginE,(_ZN34_INTERNAL_e109aaec_4_k_cu_932465c36thrust24THRUST_300001_SM_1000_NS6deviceE - _ZN34_INTERNAL_e109aaec_4_k_cu_932465c34cuda3std6ranges3__45__cpo5beginE)
_ZN34_INTERNAL_e109aaec_4_k_cu_932465c34cuda3std6ranges3__45__cpo5beginE:
	.zero		1
	.type		_ZN34_INTERNAL_e109aaec_4_k_cu_932465c36thrust24THRUST_300001_SM_1000_NS6deviceE,@object
	.size		_ZN34_INTERNAL_e109aaec_4_k_cu_932465c36thrust24THRUST_300001_SM_1000_NS6deviceE,(_ZN34_INTERNAL_e109aaec_4_k_cu_932465c34cuda3std3__47nulloptE - _ZN34_INTERNAL_e109aaec_4_k_cu_932465c36thrust24THRUST_300001_SM_1000_NS6deviceE)
_ZN34_INTERNAL_e109aaec_4_k_cu_932465c36thrust24THRUST_300001_SM_1000_NS6deviceE:
	.zero		1
	.type		_ZN34_INTERNAL_e109aaec_4_k_cu_932465c34cuda3std3__47nulloptE,@object
	.size		_ZN34_INTERNAL_e109aaec_4_k_cu_932465c34cuda3std3__47nulloptE,(_ZN34_INTERNAL_e109aaec_4_k_cu_932465c34cuda3std6ranges3__45__cpo8distanceE - _ZN34_INTERNAL_e109aaec_4_k_cu_932465c34cuda3std3__47nulloptE)
_ZN34_INTERNAL_e109aaec_4_k_cu_932465c34cuda3std3__47nulloptE:
	.zero		1
	.type		_ZN34_INTERNAL_e109aaec_4_k_cu_932465c34cuda3std6ranges3__45__cpo8distanceE,@object
	.size		_ZN34_INTERNAL_e109aaec_4_k_cu_932465c34cuda3std6ranges3__45__cpo8distanceE,(_ZN34_INTERNAL_e109aaec_4_k_cu_932465c36thrust24THRUST_300001_SM_1000_NS12placeholders2_4E - _ZN34_INTERNAL_e109aaec_4_k_cu_932465c34cuda3std6ranges3__45__cpo8distanceE)
_ZN34_INTERNAL_e109aaec_4_k_cu_932465c34cuda3std6ranges3__45__cpo8distanceE:
	.zero		1
	.type		_ZN34_INTERNAL_e109aaec_4_k_cu_932465c36thrust24THRUST_300001_SM_1000_NS12placeholders2_4E,@object
	.size		_ZN34_INTERNAL_e109aaec_4_k_cu_932465c36thrust24THRUST_300001_SM_1000_NS12placeholders2_4E,(_ZN34_INTERNAL_e109aaec_4_k_cu_932465c34cuda3std3__45__cpo6rbeginE - _ZN34_INTERNAL_e109aaec_4_k_cu_932465c36thrust24THRUST_300001_SM_1000_NS12placeholders2_4E)
_ZN34_INTERNAL_e109aaec_4_k_cu_932465c36thrust24THRUST_300001_SM_1000_NS12placeholders2_4E:
	.zero		1
	.type		_ZN34_INTERNAL_e109aaec_4_k_cu_932465c34cuda3std3__45__cpo6rbeginE,@object
	.size		_ZN34_INTERNAL_e109aaec_4_k_cu_932465c34cuda3std3__45__cpo6rbeginE,(_ZN34_INTERNAL_e109aaec_4_k_cu_932465c34cuda3std6ranges3__45__cpo7advanceE - _ZN34_INTERNAL_e109aaec_4_k_cu_932465c34cuda3std3__45__cpo6rbeginE)
_ZN34_INTERNAL_e109aaec_4_k_cu_932465c34cuda3std3__45__cpo6rbeginE:
	.zero		1
	.type		_ZN34_INTERNAL_e109aaec_4_k_cu_932465c34cuda3std6ranges3__45__cpo7advanceE,@object
	.size		_ZN34_INTERNAL_e109aaec_4_k_cu_932465c34cuda3std6ranges3__45__cpo7advanceE,(_ZN34_INTERNAL_e109aaec_4_k_cu_932465c36thrust24THRUST_300001_SM_1000_NS12placeholders3_10E - _ZN34_INTERNAL_e109aaec_4_k_cu_932465c34cuda3std6ranges3__45__cpo7advanceE)
_ZN34_INTERNAL_e109aaec_4_k_cu_932465c34cuda3std6ranges3__45__cpo7advanceE:
	.zero		1
	.type		_ZN34_INTERNAL_e109aaec_4_k_cu_932465c36thrust24THRUST_300001_SM_1000_NS12placeholders3_10E,@object
	.size		_ZN34_INTERNAL_e109aaec_4_k_cu_932465c36thrust24THRUST_300001_SM_1000_NS12placeholders3_10E,(_ZN34_INTERNAL_e109aaec_4_k_cu_932465c34cuda3std3__48in_placeE - _ZN34_INTERNAL_e109aaec_4_k_cu_932465c36thrust24THRUST_300001_SM_1000_NS12placeholders3_10E)
_ZN34_INTERNAL_e109aaec_4_k_cu_932465c36thrust24THRUST_300001_SM_1000_NS12placeholders3_10E:
	.zero		1
	.type		_ZN34_INTERNAL_e109aaec_4_k_cu_932465c34cuda3std3__48in_placeE,@object
	.size		_ZN34_INTERNAL_e109aaec_4_k_cu_932465c34cuda3std3__48in_placeE,(_ZN34_INTERNAL_e109aaec_4_k_cu_932465c34cuda3std6ranges3__45__cpo4sizeE - _ZN34_INTERNAL_e109aaec_4_k_cu_932465c34cuda3std3__48in_placeE)
_ZN34_INTERNAL_e109aaec_4_k_cu_932465c34cuda3std3__48in_placeE:
	.zero		1
	.type		_ZN34_INTERNAL_e109aaec_4_k_cu_932465c34cuda3std6ranges3__45__cpo4sizeE,@object
	.size		_ZN34_INTERNAL_e109aaec_4_k_cu_932465c34cuda3std6ranges3__45__cpo4sizeE,(_ZN34_INTERNAL_e109aaec_4_k_cu_932465c36thrust24THRUST_300001_SM_1000_NS12placeholders2_2E - _ZN34_INTERNAL_e109aaec_4_k_cu_932465c34cuda3std6ranges3__45__cpo4sizeE)
_ZN34_INTERNAL_e109aaec_4_k_cu_932465c34cuda3std6ranges3__45__cpo4sizeE:
	.zero		1
	.type		_ZN34_INTERNAL_e109aaec_4_k_cu_932465c36thrust24THRUST_300001_SM_1000_NS12placeholders2_2E,@object
	.size		_ZN34_INTERNAL_e109aaec_4_k_cu_932465c36thrust24THRUST_300001_SM_1000_NS12placeholders2_2E,(_ZN34_INTERNAL_e109aaec_4_k_cu_932465c34cuda3std3__45__cpo6cbeginE - _ZN34_INTERNAL_e109aaec_4_k_cu_932465c36thrust24THRUST_300001_SM_1000_NS12placeholders2_2E)
_ZN34_INTERNAL_e109aaec_4_k_cu_932465c36thrust24THRUST_300001_SM_1000_NS12placeholders2_2E:
	.zero		1
	.type		_ZN34_INTERNAL_e109aaec_4_k_cu_932465c34cuda3std3__45__cpo6cbeginE,@object
	.size		_ZN34_INTERNAL_e109aaec_4_k_cu_932465c34cuda3std3__45__cpo6cbeginE,(_ZN34_INTERNAL_e109aaec_4_k_cu_932465c34cuda3std6ranges3__45__cpo6cbeginE - _ZN34_INTERNAL_e109aaec_4_k_cu_932465c34cuda3std3__45__cpo6cbeginE)
_ZN34_INTERNAL_e109aaec_4_k_cu_932465c34cuda3std3__45__cpo6cbeginE:
	.zero		1
	.type		_ZN34_INTERNAL_e109aaec_4_k_cu_932465c34cuda3std6ranges3__45__cpo6cbeginE,@object
	.size		_ZN34_INTERNAL_e109aaec_4_k_cu_932465c34cuda3std6ranges3__45__cpo6cbeginE,(_ZN34_INTERNAL_e109aaec_4_k_cu_932465c36thrust24THRUST_300001_SM_1000_NS12placeholders2_6E - _ZN34_INTERNAL_e109aaec_4_k_cu_932465c34cuda3std6ranges3__45__cpo6cbeginE)
_ZN34_INTERNAL_e109aaec_4_k_cu_932465c34cuda3std6ranges3__45__cpo6cbeginE:
	.zero		1
	.type		_ZN34_INTERNAL_e109aaec_4_k_cu_932465c36thrust24THRUST_300001_SM_1000_NS12placeholders2_6E,@object
	.size		_ZN34_INTERNAL_e109aaec_4_k_cu_932465c36thrust24THRUST_300001_SM_1000_NS12placeholders2_6E,(_ZN34_INTERNAL_e109aaec_4_k_cu_932465c34cuda3std3__45__cpo7crbeginE - _ZN34_INTERNAL_e109aaec_4_k_cu_932465c36thrust24THRUST_300001_SM_1000_NS12placeholders2_6E)
_ZN34_INTERNAL_e109aaec_4_k_cu_932465c36thrust24THRUST_300001_SM_1000_NS12placeholders2_6E:
	.zero		1
	.type		_ZN34_INTERNAL_e109aaec_4_k_cu_932465c34cuda3std3__45__cpo7crbeginE,@object
	.size		_ZN34_INTERNAL_e109aaec_4_k_cu_932465c34cuda3std3__45__cpo7crbeginE,(_ZN34_INTERNAL_e109aaec_4_k_cu_932465c34cuda3std6ranges3__45__cpo4nextE - _ZN34_INTERNAL_e109aaec_4_k_cu_932465c34cuda3std3__45__cpo7crbeginE)
_ZN34_INTERNAL_e109aaec_4_k_cu_932465c34cuda3std3__45__cpo7crbeginE:
	.zero		1
	.type		_ZN34_INTERNAL_e109aaec_4_k_cu_932465c34cuda3std6ranges3__45__cpo4nextE,@object
	.size		_ZN34_INTERNAL_e109aaec_4_k_cu_932465c34cuda3std6ranges3__45__cpo4nextE,(_ZN34_INTERNAL_e109aaec_4_k_cu_932465c34cuda3std6ranges3__45__cpo4swapE - _ZN34_INTERNAL_e109aaec_4_k_cu_932465c34cuda3std6ranges3__45__cpo4nextE)
_ZN34_INTERNAL_e109aaec_4_k_cu_932465c34cuda3std6ranges3__45__cpo4nextE:
	.zero		1
	.type		_ZN34_INTERNAL_e109aaec_4_k_cu_932465c34cuda3std6ranges3__45__cpo4swapE,@object
	.size		_ZN34_INTERNAL_e109aaec_4_k_cu_932465c34cuda3std6ranges3__45__cpo4swapE,(_ZN34_INTERNAL_e109aaec_4_k_cu_932465c36thrust24THRUST_300001_SM_1000_NS8cuda_cub10par_nosyncE - _ZN34_INTERNAL_e109aaec_4_k_cu_932465c34cuda3std6ranges3__45__cpo4swapE)
_ZN34_INTERNAL_e109aaec_4_k_cu_932465c34cuda3std6ranges3__45__cpo4swapE:
	.zero		1
	.type		_ZN34_INTERNAL_e109aaec_4_k_cu_932465c36thrust24THRUST_300001_SM_1000_NS8cuda_cub10par_nosyncE,@object
	.size		_ZN34_INTERNAL_e109aaec_4_k_cu_932465c36thrust24THRUST_300001_SM_1000_NS8cuda_cub10par_nosyncE,(_ZN34_INTERNAL_e109aaec_4_k_cu_932465c36thrust24THRUST_300001_SM_1000_NS3seqE - _ZN34_INTERNAL_e109aaec_4_k_cu_932465c36thrust24THRUST_300001_SM_1000_NS8cuda_cub10par_nosyncE)
_ZN34_INTERNAL_e109aaec_4_k_cu_932465c36thrust24THRUST_300001_SM_1000_NS8cuda_cub10par_nosyncE:
	.zero		1
	.type		_ZN34_INTERNAL_e109aaec_4_k_cu_932465c36thrust24THRUST_300001_SM_1000_NS3seqE,@object
	.size		_ZN34_INTERNAL_e109aaec_4_k_cu_932465c36thrust24THRUST_300001_SM_1000_NS3seqE,(_ZN34_INTERNAL_e109aaec_4_k_cu_932465c34cuda3std3__420unreachable_sentinelE - _ZN34_INTERNAL_e109aaec_4_k_cu_932465c36thrust24THRUST_300001_SM_1000_NS3seqE)
_ZN34_INTERNAL_e109aaec_4_k_cu_932465c36thrust24THRUST_300001_SM_1000_NS3seqE:
	.zero		1
	.type		_ZN34_INTERNAL_e109aaec_4_k_cu_932465c34cuda3std3__420unreachable_sentinelE,@object
	.size		_ZN34_INTERNAL_e109aaec_4_k_cu_932465c34cuda3std3__420unreachable_sentinelE,(_ZN34_INTERNAL_e109aaec_4_k_cu_932465c34cuda3std6ranges3__45__cpo5ssizeE - _ZN34_INTERNAL_e109aaec_4_k_cu_932465c34cuda3std3__420unreachable_sentinelE)
_ZN34_INTERNAL_e109aaec_4_k_cu_932465c34cuda3std3__420unreachable_sentinelE:
	.zero		1
	.type		_ZN34_INTERNAL_e109aaec_4_k_cu_932465c34cuda3std6ranges3__45__cpo5ssizeE,@object
	.size		_ZN34_INTERNAL_e109aaec_4_k_cu_932465c34cuda3std6ranges3__45__cpo5ssizeE,(_ZN34_INTERNAL_e109aaec_4_k_cu_932465c36thrust24THRUST_300001_SM_1000_NS12placeholders2_3E - _ZN34_INTERNAL_e109aaec_4_k_cu_932465c34cuda3std6ranges3__45__cpo5ssizeE)
_ZN34_INTERNAL_e109aaec_4_k_cu_932465c34cuda3std6ranges3__45__cpo5ssizeE:
	.zero		1
	.type		_ZN34_INTERNAL_e109aaec_4_k_cu_932465c36thrust24THRUST_300001_SM_1000_NS12placeholders2_3E,@object
	.size		_ZN34_INTERNAL_e109aaec_4_k_cu_932465c36thrust24THRUST_300001_SM_1000_NS12placeholders2_3E,(_ZN34_INTERNAL_e109aaec_4_k_cu_932465c34cuda3std3__45__cpo4cendE - _ZN34_INTERNAL_e109aaec_4_k_cu_932465c36thrust24THRUST_300001_SM_1000_NS12placeholders2_3E)
_ZN34_INTERNAL_e109aaec_4_k_cu_932465c36thrust24THRUST_300001_SM_1000_NS12placeholders2_3E:
	.zero		1
	.type		_ZN34_INTERNAL_e109aaec_4_k_cu_932465c34cuda3std3__45__cpo4cendE,@object
	.size		_ZN34_INTERNAL_e109aaec_4_k_cu_932465c34cuda3std3__45__cpo4cendE,(_ZN34_INTERNAL_e109aaec_4_k_cu_932465c34cuda3std6ranges3__45__cpo4cendE - _ZN34_INTERNAL_e109aaec_4_k_cu_932465c34cuda3std3__45__cpo4cendE)
_ZN34_INTERNAL_e109aaec_4_k_cu_932465c34cuda3std3__45__cpo4cendE:
	.zero		1
	.type		_ZN34_INTERNAL_e109aaec_4_k_cu_932465c34cuda3std6ranges3__45__cpo4cendE,@object
	.size		_ZN34_INTERNAL_e109aaec_4_k_cu_932465c34cuda3std6ranges3__45__cpo4cendE,(_ZN34_INTERNAL_e109aaec_4_k_cu_932465c36thrust24THRUST_300001_SM_1000_NS12placeholders2_7E - _ZN34_INTERNAL_e109aaec_4_k_cu_932465c34cuda3std6ranges3__45__cpo4cendE)
_ZN34_INTERNAL_e109aaec_4_k_cu_932465c34cuda3std6ranges3__45__cpo4cendE:
	.zero		1
	.type		_ZN34_INTERNAL_e109aaec_4_k_cu_932465c36thrust24THRUST_300001_SM_1000_NS12placeholders2_7E,@object
	.size		_ZN34_INTERNAL_e109aaec_4_k_cu_932465c36thrust24THRUST_300001_SM_1000_NS12placeholders2_7E,(_ZN34_INTERNAL_e109aaec_4_k_cu_932465c34cuda3std3__45__cpo5crendE - _ZN34_INTERNAL_e109aaec_4_k_cu_932465c36thrust24THRUST_300001_SM_1000_NS12placeholders2_7E)
_ZN34_INTERNAL_e109aaec_4_k_cu_932465c36thrust24THRUST_300001_SM_1000_NS12placeholders2_7E:
	.zero		1
	.type		_ZN34_INTERNAL_e109aaec_4_k_cu_932465c34cuda3std3__45__cpo5crendE,@object
	.size		_ZN34_INTERNAL_e109aaec_4_k_cu_932465c34cuda3std3__45__cpo5crendE,(_ZN34_INTERNAL_e109aaec_4_k_cu_932465c34cuda3std6ranges3__45__cpo4prevE - _ZN34_INTERNAL_e109aaec_4_k_cu_932465c34cuda3std3__45__cpo5crendE)
_ZN34_INTERNAL_e109aaec_4_k_cu_932465c34cuda3std3__45__cpo5crendE:
	.zero		1
	.type		_ZN34_INTERNAL_e109aaec_4_k_cu_932465c34cuda3std6ranges3__45__cpo4prevE,@object
	.size		_ZN34_INTERNAL_e109aaec_4_k_cu_932465c34cuda3std6ranges3__45__cpo4prevE,(_ZN34_INTERNAL_e109aaec_4_k_cu_932465c34cuda3std6ranges3__45__cpo9iter_moveE - _ZN34_INTERNAL_e109aaec_4_k_cu_932465c34cuda3std6ranges3__45__cpo4prevE)
_ZN34_INTERNAL_e109aaec_4_k_cu_932465c34cuda3std6ranges3__45__cpo4prevE:
	.zero		1
	.type		_ZN34_INTERNAL_e109aaec_4_k_cu_932465c34cuda3std6ranges3__45__cpo9iter_moveE,@object
	.size		_ZN34_INTERNAL_e109aaec_4_k_cu_932465c34cuda3std6ranges3__45__cpo9iter_moveE,(_ZN34_INTERNAL_e109aaec_4_k_cu_932465c36thrust24THRUST_300001_SM_1000_NS6system6detail10sequential3seqE - _ZN34_INTERNAL_e109aaec_4_k_cu_932465c34cuda3std6ranges3__45__cpo9iter_moveE)
_ZN34_INTERNAL_e109aaec_4_k_cu_932465c34cuda3std6ranges3__45__cpo9iter_moveE:
	.zero		1
	.type		_ZN34_INTERNAL_e109aaec_4_k_cu_932465c36thrust24THRUST_300001_SM_1000_NS6system6detail10sequential3seqE,@object
	.size		_ZN34_INTERNAL_e109aaec_4_k_cu_932465c36thrust24THRUST_300001_SM_1000_NS6system6detail10sequential3seqE,(_ZN34_INTERNAL_e109aaec_4_k_cu_932465c36thrust24THRUST_300001_SM_1000_NS12placeholders2_9E - _ZN34_INTERNAL_e109aaec_4_k_cu_932465c36thrust24THRUST_300001_SM_1000_NS6system6detail10sequential3seqE)
_ZN34_INTERNAL_e109aaec_4_k_cu_932465c36thrust24THRUST_300001_SM_1000_NS6system6detail10sequential3seqE:
	.zero		1
	.type		_ZN34_INTERNAL_e109aaec_4_k_cu_932465c36thrust24THRUST_300001_SM_1000_NS12placeholders2_9E,@object
	.size		_ZN34_INTERNAL_e109aaec_4_k_cu_932465c36thrust24THRUST_300001_SM_1000_NS12placeholders2_9E,(_ZN34_INTERNAL_e109aaec_4_k_cu_932465c34cuda3std3__419piecewise_constructE - _ZN34_INTERNAL_e109aaec_4_k_cu_932465c36thrust24THRUST_300001_SM_1000_NS12placeholders2_9E)
_ZN34_INTERNAL_e109aaec_4_k_cu_932465c36thrust24THRUST_300001_SM_1000_NS12placeholders2_9E:
	.zero		1
	.type		_ZN34_INTERNAL_e109aaec_4_k_cu_932465c34cuda3std3__419piecewise_constructE,@object
	.size		_ZN34_INTERNAL_e109aaec_4_k_cu_932465c34cuda3std3__419piecewise_constructE,(_ZN34_INTERNAL_e109aaec_4_k_cu_932465c34cuda3std6ranges3__45__cpo5cdataE - _ZN34_INTERNAL_e109aaec_4_k_cu_932465c34cuda3std3__419piecewise_constructE)
_ZN34_INTERNAL_e109aaec_4_k_cu_932465c34cuda3std3__419piecewise_constructE:
	.zero		1
	.type		_ZN34_INTERNAL_e109aaec_4_k_cu_932465c34cuda3std6ranges3__45__cpo5cdataE,@object
	.size		_ZN34_INTERNAL_e109aaec_4_k_cu_932465c34cuda3std6ranges3__45__cpo5cdataE,(_ZN34_INTERNAL_e109aaec_4_k_cu_932465c36thrust24THRUST_300001_SM_1000_NS12placeholders2_1E - _ZN34_INTERNAL_e109aaec_4_k_cu_932465c34cuda3std6ranges3__45__cpo5cdataE)
_ZN34_INTERNAL_e109aaec_4_k_cu_932465c34cuda3std6ranges3__45__cpo5cdataE:
	.zero		1
	.type		_ZN34_INTERNAL_e109aaec_4_k_cu_932465c36thrust24THRUST_300001_SM_1000_NS12placeholders2_1E,@object
	.size		_ZN34_INTERNAL_e109aaec_4_k_cu_932465c36thrust24THRUST_300001_SM_1000_NS12placeholders2_1E,(_ZN34_INTERNAL_e109aaec_4_k_cu_932465c34cuda3std3__45__cpo3endE - _ZN34_INTERNAL_e109aaec_4_k_cu_932465c36thrust24THRUST_300001_SM_1000_NS12placeholders2_1E)
_ZN34_INTERNAL_e109aaec_4_k_cu_932465c36thrust24THRUST_300001_SM_1000_NS12placeholders2_1E:
	.zero		1
	.type		_ZN34_INTERNAL_e109aaec_4_k_cu_932465c34cuda3std3__45__cpo3endE,@object
	.size		_ZN34_INTERNAL_e109aaec_4_k_cu_932465c34cuda3std3__45__cpo3endE,(_ZN34_INTERNAL_e109aaec_4_k_cu_932465c34cuda3std6ranges3__45__cpo3endE - _ZN34_INTERNAL_e109aaec_4_k_cu_932465c34cuda3std3__45__cpo3endE)
_ZN34_INTERNAL_e109aaec_4_k_cu_932465c34cuda3std3__45__cpo3endE:
	.zero		1
	.type		_ZN34_INTERNAL_e109aaec_4_k_cu_932465c34cuda3std6ranges3__45__cpo3endE,@object
	.size		_ZN34_INTERNAL_e109aaec_4_k_cu_932465c34cuda3std6ranges3__45__cpo3endE,(_ZN34_INTERNAL_e109aaec_4_k_cu_932465c36thrust24THRUST_300001_SM_1000_NS12placeholders2_5E - _ZN34_INTERNAL_e109aaec_4_k_cu_932465c34cuda3std6ranges3__45__cpo3endE)
_ZN34_INTERNAL_e109aaec_4_k_cu_932465c34cuda3std6ranges3__45__cpo3endE:
	.zero		1
	.type		_ZN34_INTERNAL_e109aaec_4_k_cu_932465c36thrust24THRUST_300001_SM_1000_NS12placeholders2_5E,@object
	.size		_ZN34_INTERNAL_e109aaec_4_k_cu_932465c36thrust24THRUST_300001_SM_1000_NS12placeholders2_5E,(_ZN34_INTERNAL_e109aaec_4_k_cu_932465c34cuda3std3__45__cpo4rendE - _ZN34_INTERNAL_e109aaec_4_k_cu_932465c36thrust24THRUST_300001_SM_1000_NS12placeholders2_5E)
_ZN34_INTERNAL_e109aaec_4_k_cu_932465c36thrust24THRUST_300001_SM_1000_NS12placeholders2_5E:
	.zero		1
	.type		_ZN34_INTERNAL_e109aaec_4_k_cu_932465c34cuda3std3__45__cpo4rendE,@object
	.size		_ZN34_INTERNAL_e109aaec_4_k_cu_932465c34cuda3std3__45__cpo4rendE,(_ZN34_INTERNAL_e109aaec_4_k_cu_932465c34cuda3std6ranges3__45__cpo9iter_swapE - _ZN34_INTERNAL_e109aaec_4_k_cu_932465c34cuda3std3__45__cpo4rendE)
_ZN34_INTERNAL_e109aaec_4_k_cu_932465c34cuda3std3__45__cpo4rendE:
	.zero		1
	.type		_ZN34_INTERNAL_e109aaec_4_k_cu_932465c34cuda3std6ranges3__45__cpo9iter_swapE,@object
	.size		_ZN34_INTERNAL_e109aaec_4_k_cu_932465c34cuda3std6ranges3__45__cpo9iter_swapE,(_ZN34_INTERNAL_e109aaec_4_k_cu_932465c34cuda3std3__48unexpectE - _ZN34_INTERNAL_e109aaec_4_k_cu_932465c34cuda3std6ranges3__45__cpo9iter_swapE)
_ZN34_INTERNAL_e109aaec_4_k_cu_932465c34cuda3std6ranges3__45__cpo9iter_swapE:
	.zero		1
	.type		_ZN34_INTERNAL_e109aaec_4_k_cu_932465c34cuda3std3__48unexpectE,@object
	.size		_ZN34_INTERNAL_e109aaec_4_k_cu_932465c34cuda3std3__48unexpectE,(_ZN34_INTERNAL_e109aaec_4_k_cu_932465c36thrust24THRUST_300001_SM_1000_NS8cuda_cub3parE - _ZN34_INTERNAL_e109aaec_4_k_cu_932465c34cuda3std3__48unexpectE)
_ZN34_INTERNAL_e109aaec_4_k_cu_932465c34cuda3std3__48unexpectE:
	.zero		1
	.type		_ZN34_INTERNAL_e109aaec_4_k_cu_932465c36thrust24THRUST_300001_SM_1000_NS8cuda_cub3parE,@object
	.size		_ZN34_INTERNAL_e109aaec_4_k_cu_932465c36thrust24THRUST_300001_SM_1000_NS8cuda_cub3parE,(.L_29 - _ZN34_INTERNAL_e109aaec_4_k_cu_932465c36thrust24THRUST_300001_SM_1000_NS8cuda_cub3parE)
_ZN34_INTERNAL_e109aaec_4_k_cu_932465c36thrust24THRUST_300001_SM_1000_NS8cuda_cub3parE:
	.zero		1
.L_29:


//--------------------- .nv.shared._ZN3cub18CUB_300001_SM_10006detail11EmptyKernelIvEEvv --------------------------
	.section	.nv.shared._ZN3cub18CUB_300001_SM_10006detail11EmptyKernelIvEEvv,"aw",@nobits
	.sectionflags	@""
	.align	16
	.zero		1024


//--------------------- .nv.shared._Z7reduce0PiS_i --------------------------
	.section	.nv.shared._Z7reduce0PiS_i,"aw",@nobits
	.sectionflags	@""
	.align	16
	.zero		1024


//--------------------- .nv.constant0._ZN3cub18CUB_300001_SM_10006detail8for_each13static_kernelINS2_12policy_hub_t12policy_500_tEmN6thrust24THRUST_300001_SM_1000_NS8cuda_cub20__uninitialized_fill7functorINS7_10device_ptrIiEEiEEEEvT0_T1_ --------------------------
	.section	.nv.constant0._ZN3cub18CUB_300001_SM_10006detail8for_each13static_kernelINS2_12policy_hub_t12policy_500_tEmN6thrust24THRUST_300001_SM_1000_NS8cuda_cub20__uninitialized_fill7functorINS7_10device_ptrIiEEiEEEEvT0_T1_,"a",@progbits
	.sectionflags	@""
	.align	4
.nv.constant0._ZN3cub18CUB_300001_SM_10006detail8for_each13static_kernelINS2_12policy_hub_t12policy_500_tEmN6thrust24THRUST_300001_SM_1000_NS8cuda_cub20__uninitialized_fill7functorINS7_10device_ptrIiEEiEEEEvT0_T1_:
	.zero		920


//--------------------- .nv.constant0._ZN3cub18CUB_300001_SM_10006detail11EmptyKernelIvEEvv --------------------------
	.section	.nv.constant0._ZN3cub18CUB_300001_SM_10006detail11EmptyKernelIvEEvv,"a",@progbits
	.sectionflags	@""
	.align	4
.nv.constant0._ZN3cub18CUB_300001_SM_10006detail11EmptyKernelIvEEvv:
	.zero		896


//--------------------- .nv.constant0._Z7reduce0PiS_i --------------------------
	.section	.nv.constant0._Z7reduce0PiS_i,"a",@progbits
	.sectionflags	@""
	.align	4
.nv.constant0._Z7reduce0PiS_i:
	.zero		916


//--------------------- SYMBOLS --------------------------

	.type		.nv.reservedSmem.offset0,@object
	.size		.nv.reservedSmem.offset0,0x4
	.type		.nv.reservedSmem.cap,@object
	.size		.nv.reservedSmem.cap,0x4
